//
// Generated by NVIDIA NVVM Compiler
//
// Compiler Build ID: CL-36424714
// Cuda compilation tools, release 13.0, V13.0.88
// Based on NVVM 20.0.0
//

.version 9.0
.target sm_100
.address_size 64

	// .globl	_Z13even_odd_sortPiii

.visible .entry _Z13even_odd_sortPiii(
	.param .u64 .ptr .align 1 _Z13even_odd_sortPiii_param_0,
	.param .u32 _Z13even_odd_sortPiii_param_1,
	.param .u32 _Z13even_odd_sortPiii_param_2
)
{
	.reg .pred 	%p<12>;
	.reg .b32 	%r<17>;
	.reg .b64 	%rd<7>;

	ld.param.u64 	%rd4, [_Z13even_odd_sortPiii_param_0];
	ld.param.u32 	%r8, [_Z13even_odd_sortPiii_param_1];
	ld.param.u32 	%r9, [_Z13even_odd_sortPiii_param_2];
	cvta.to.global.u64 	%rd1, %rd4;
	mov.u32 	%r10, %ctaid.x;
	mov.u32 	%r11, %ntid.x;
	mov.u32 	%r12, %tid.x;
	mad.lo.s32 	%r1, %r10, %r11, %r12;
	shr.u32 	%r13, %r8, 31;
	add.s32 	%r14, %r8, %r13;
	shr.s32 	%r15, %r14, 1;
	setp.ge.s32 	%p1, %r1, %r15;
	@%p1 bra 	$L__BB0_7;
	shl.b32 	%r2, %r1, 1;
	setp.ne.s32 	%p2, %r9, 0;
	or.b32  	%r3, %r2, 1;
	setp.ge.s32 	%p3, %r3, %r8;
	or.pred  	%p4, %p2, %p3;
	@%p4 bra 	$L__BB0_4;
	mul.wide.s32 	%rd6, %r2, 4;
	add.s64 	%rd2, %rd1, %rd6;
	ld.global.u32 	%r4, [%rd2];
	ld.global.u32 	%r5, [%rd2+4];
	setp.le.s32 	%p11, %r4, %r5;
	@%p11 bra 	$L__BB0_7;
	st.global.u32 	[%rd2], %r5;
	st.global.u32 	[%rd2+4], %r4;
	bra.uni 	$L__BB0_7;
$L__BB0_4:
	setp.ge.s32 	%p5, %r3, %r8;
	setp.ne.s32 	%p6, %r9, 1;
	or.pred  	%p7, %p6, %p5;
	@%p7 bra 	$L__BB0_7;
	mul.wide.s32 	%rd5, %r2, 4;
	add.s64 	%rd3, %rd1, %rd5;
	ld.global.u32 	%r6, [%rd3+4];
	add.s32 	%r16, %r2, 2;
	ld.global.u32 	%r7, [%rd3+8];
	setp.le.s32 	%p8, %r6, %r7;
	setp.ge.s32 	%p9, %r16, %r8;
	or.pred  	%p10, %p9, %p8;
	@%p10 bra 	$L__BB0_7;
	st.global.u32 	[%rd3+4], %r7;
	st.global.u32 	[%rd3+8], %r6;
$L__BB0_7:
	ret;

}


// ===== COMPILED SASS (sm_100) =====

	.target	sm_100

	.elftype	@"ET_EXEC"


//--------------------- .note.nv.tkinfo           --------------------------
	.section	.note.nv.tkinfo,"",@"SHT_NOTE"
	.sectionflags	@"SHF_NOTE_NV_TKINFO"
	.tkinfo
        /*0018*/ 	.word	0x00000002
        /*0030*/ 	.string	""
        /*0030*/ 	.string	"ptxas"
        /*0030*/ 	.string	"Cuda compilation tools, release 13.0, V13.0.88"
        /*0030*/ 	.string	"Build cuda_13.0.r13.0/compiler.36424714_0"
        /*0030*/ 	.string	"-arch sm_100 -m 64 "



//--------------------- .note.nv.cuinfo           --------------------------
	.section	.note.nv.cuinfo,"",@"SHT_NOTE"
	.sectionflags	@"SHF_NOTE_NV_CUINFO"
        /*0018*/ 	.short	0x0002
        /*001a*/ 	.short	0x0064
        /*001c*/ 	.short	0x0082
	.zero		2


//--------------------- .nv.info                  --------------------------
	.section	.nv.info,"",@"SHT_CUDA_INFO"
	.align	4


	//----- nvinfo : EIATTR_REGCOUNT
	.align		4
        /*0000*/ 	.byte	0x04, 0x2f
        /*0002*/ 	.short	(.L_1 - .L_0)
	.align		4
.L_0:
        /*0004*/ 	.word	index@(_Z13even_odd_sortPiii)
        /*0008*/ 	.word	0x0000000a


	//----- nvinfo : EIATTR_FRAME_SIZE
	.align		4
.L_1:
        /*000c*/ 	.byte	0x04, 0x11
        /*000e*/ 	.short	(.L_3 - .L_2)
	.align		4
.L_2:
        /*0010*/ 	.word	index@(_Z13even_odd_sortPiii)
        /*0014*/ 	.word	0x00000000


	//----- nvinfo : EIATTR_MIN_STACK_SIZE
	.align		4
.L_3:
        /*0018*/ 	.byte	0x04, 0x12
        /*001a*/ 	.short	(.L_5 - .L_4)
	.align		4
.L_4:
        /*001c*/ 	.word	index@(_Z13even_odd_sortPiii)
        /*0020*/ 	.word	0x00000000
.L_5:


//--------------------- .nv.compat                --------------------------
	.section	.nv.compat,"",@"SHT_CUDA_COMPAT_INFO"
	.align	4
        /*0000*/ 	.byte	0x02, 0x09, 0x00, 0x00, 0x02, 0x02, 0x01, 0x00, 0x02, 0x05, 0x05, 0x00, 0x03, 0x07, 0x01, 0x01
        /*0010*/ 	.byte	0x02, 0x03, 0x00, 0x00, 0x02, 0x06, 0x01, 0x00, 0x04, 0x0b, 0x08, 0x00, 0x09, 0x00, 0x00, 0x00
        /*0020*/ 	.byte	0x00, 0x00, 0x00, 0x00


//--------------------- .nv.info._Z13even_odd_sortPiii --------------------------
	.section	.nv.info._Z13even_odd_sortPiii,"",@"SHT_CUDA_INFO"
	.sectionflags	@""
	.align	4


	//----- nvinfo : EIATTR_CUDA_API_VERSION
	.align		4
        /*0000*/ 	.byte	0x04, 0x37
        /*0002*/ 	.short	(.L_7 - .L_6)
.L_6:
        /*0004*/ 	.word	0x00000082


	//----- nvinfo : EIATTR_KPARAM_INFO
	.align		4
.L_7:
        /*0008*/ 	.byte	0x04, 0x17
        /*000a*/ 	.short	(.L_9 - .L_8)
.L_8:
        /*000c*/ 	.word	0x00000000
        /*0010*/ 	.short	0x0002
        /*0012*/ 	.short	0x000c
        /*0014*/ 	.byte	0x00, 0xf0, 0x11, 0x00


	//----- nvinfo : EIATTR_KPARAM_INFO
	.align		4
.L_9:
        /*0018*/ 	.byte	0x04, 0x17
        /*001a*/ 	.short	(.L_11 - .L_10)
.L_10:
        /*001c*/ 	.word	0x00000000
        /*0020*/ 	.short	0x0001
        /*0022*/ 	.short	0x0008
        /*0024*/ 	.byte	0x00, 0xf0, 0x11, 0x00


	//----- nvinfo : EIATTR_KPARAM_INFO
	.align		4
.L_11:
        /*0028*/ 	.byte	0x04, 0x17
        /*002a*/ 	.short	(.L_13 - .L_12)
.L_12:
        /*002c*/ 	.word	0x00000000
        /*0030*/ 	.short	0x0000
        /*0032*/ 	.short	0x0000
        /*0034*/ 	.byte	0x00, 0xf5, 0x21, 0x00


	//----- nvinfo : EIATTR_SPARSE_MMA_MASK
	.align		4
.L_13:
        /*0038*/ 	.byte	0x03, 0x50
        /*003a*/ 	.short	0x0000


	//----- nvinfo : EIATTR_MAXREG_COUNT
	.align		4
        /*003c*/ 	.byte	0x03, 0x1b
        /*003e*/ 	.short	0x00ff


	//----- nvinfo : EIATTR_MERCURY_ISA_VERSION
	.align		4
        /*0040*/ 	.byte	0x03, 0x5f
        /*0042*/ 	.short	0x0101


	//----- nvinfo : EIATTR_VRC_CTA_INIT_COUNT
	.align		4
        /*0044*/ 	.byte	0x02, 0x4a
	.zero		1
	.zero		1


	//----- nvinfo : EIATTR_EXIT_INSTR_OFFSETS
	.align		4
        /*0048*/ 	.byte	0x04, 0x1c
        /*004a*/ 	.short	(.L_15 - .L_14)


	//   ....[0]....
.L_14:
        /*004c*/ 	.word	0x00000090


	//   ....[1]....
        /*0050*/ 	.word	0x00000160


	//   ....[2]....
        /*0054*/ 	.word	0x00000190


	//   ....[3]....
        /*0058*/ 	.word	0x000001b0


	//   ....[4]....
        /*005c*/ 	.word	0x00000230


	//   ....[5]....
        /*0060*/ 	.word	0x00000260


	//----- nvinfo : EIATTR_CRS_STACK_SIZE
	.align		4
.L_15:
        /*0064*/ 	.byte	0x04, 0x1e
        /*0066*/ 	.short	(.L_17 - .L_16)
.L_16:
        /*0068*/ 	.word	0x00000000


	//----- nvinfo : EIATTR_CBANK_PARAM_SIZE
	.align		4
.L_17:
        /*006c*/ 	.byte	0x03, 0x19
        /*006e*/ 	.short	0x0010


	//----- nvinfo : EIATTR_PARAM_CBANK
	.align		4
        /*0070*/ 	.byte	0x04, 0x0a
        /*0072*/ 	.short	(.L_19 - .L_18)
	.align		4
.L_18:
        /*0074*/ 	.word	index@(.nv.constant0._Z13even_odd_sortPiii)
        /*0078*/ 	.short	0x0380
        /*007a*/ 	.short	0x0010


	//----- nvinfo : EIATTR_SW_WAR
	.align		4
.L_19:
        /*007c*/ 	.byte	0x04, 0x36
        /*007e*/ 	.short	(.L_21 - .L_20)
.L_20:
        /*0080*/ 	.word	0x00000008
.L_21:


//--------------------- .nv.callgraph             --------------------------
	.section	.nv.callgraph,"",@"SHT_CUDA_CALLGRAPH"
	.align	4
	.sectionentsize	8
	.align		4
        /*0000*/ 	.word	0x00000000
	.align		4
        /*0004*/ 	.word	0xffffffff
	.align		4
        /*0008*/ 	.word	0x00000000
	.align		4
        /*000c*/ 	.word	0xfffffffe
	.align		4
        /*0010*/ 	.word	0x00000000
	.align		4
        /*0014*/ 	.word	0xfffffffd
	.align		4
        /*0018*/ 	.word	0x00000000
	.align		4
        /*001c*/ 	.word	0xfffffffc


//--------------------- .text._Z13even_odd_sortPiii --------------------------
	.section	.text._Z13even_odd_sortPiii,"ax",@progbits
	.align	128
        .global         _Z13even_odd_sortPiii
        .type           _Z13even_odd_sortPiii,@function
        .size           _Z13even_odd_sortPiii,(.L_x_2 - _Z13even_odd_sortPiii)
        .other          _Z13even_odd_sortPiii,@"STO_CUDA_ENTRY STV_DEFAULT"
_Z13even_odd_sortPiii:
.text._Z13even_odd_sortPiii:
[----:B------:R-:W-:Y:S01]  /*0000*/  LDC R1, c[0x0][0x37c] ;  /* 0x0000df00ff017b82 */ /* 0x000fe20000000800 */
[----:B------:R-:W0:Y:S07]  /*0010*/  S2R R3, SR_TID.X ;  /* 0x0000000000037919 */ /* 0x000e2e0000002100 */
[----:B------:R-:W0:Y:S01]  /*0020*/  S2UR UR5, SR_CTAID.X ;  /* 0x00000000000579c3 */ /* 0x000e220000002500 */
[----:B------:R-:W1:Y:S07]  /*0030*/  LDCU UR6, c[0x0][0x388] ;  /* 0x00007100ff0677ac */ /* 0x000e6e0008000800 */
[----:B------:R-:W0:Y:S01]  /*0040*/  LDC R0, c[0x0][0x360] ;  /* 0x0000d800ff007b82 */ /* 0x000e220000000800 */
[----:B-1----:R-:W-:-:S04]  /*0050*/  ULEA.HI UR4, UR6, UR6, URZ, 0x1 ;  /* 0x0000000606047291 */ /* 0x002fc8000f8f08ff */
[----:B------:R-:W-:Y:S01]  /*0060*/  USHF.R.S32.HI UR4, URZ, 0x1, UR4 ;  /* 0x00000001ff047899 */ /* 0x000fe20008011404 */
[----:B0-----:R-:W-:-:S05]  /*0070*/  IMAD R0, R0, UR5, R3 ;  /* 0x0000000500007c24 */ /* 0x001fca000f8e0203 */
[----:B------:R-:W-:-:S13]  /*0080*/  ISETP.GE.AND P0, PT, R0, UR4, PT ;  /* 0x0000000400007c0c */ /* 0x000fda000bf06270 */
[----:B------:R-:W-:Y:S05]  /*0090*/  @P0 EXIT ;  /* 0x000000000000094d */ /* 0x000fea0003800000 */
[----:B------:R-:W0:Y:S01]  /*00a0*/  LDC R2, c[0x0][0x38c] ;  /* 0x0000e300ff027b82 */ /* 0x000e220000000800 */
[----:B------:R-:W-:Y:S01]  /*00b0*/  IMAD.SHL.U32 R5, R0, 0x2, RZ ;  /* 0x0000000200057824 */ /* 0x000fe200078e00ff */
[----:B------:R-:W1:Y:S03]  /*00c0*/  LDCU.64 UR4, c[0x0][0x358] ;  /* 0x00006b00ff0477ac */ /* 0x000e660008000a00 */
[----:B------:R-:W-:-:S05]  /*00d0*/  VIADD R0, R5, 0x1 ;  /* 0x0000000105007836 */ /* 0x000fca0000000000 */
[----:B------:R-:W-:-:S04]  /*00e0*/  ISETP.GE.AND P0, PT, R0, UR6, PT ;  /* 0x0000000600007c0c */ /* 0x000fc8000bf06270 */
[----:B0-----:R-:W-:-:S13]  /*00f0*/  ISETP.NE.OR P1, PT, R2, RZ, P0 ;  /* 0x000000ff0200720c */ /* 0x001fda0000725670 */
[----:B-1----:R-:W-:Y:S05]  /*0100*/  @P1 BRA `(.L_x_0) ;  /* 0x0000000000241947 */ /* 0x002fea0003800000 */
[----:B------:R-:W0:Y:S02]  /*0110*/  LDC.64 R2, c[0x0][0x380] ;  /* 0x0000e000ff027b82 */ /* 0x000e240000000a00 */
[----:B0-----:R-:W-:-:S05]  /*0120*/  IMAD.WIDE R2, R5, 0x4, R2 ;  /* 0x0000000405027825 */ /* 0x001fca00078e0202 */
[----:B------:R-:W2:Y:S04]  /*0130*/  LDG.E R5, desc[UR4][R2.64] ;  /* 0x0000000402057981 */ /* 0x000ea8000c1e1900 */
[----:B------:R-:W2:Y:S02]  /*0140*/  LDG.E R0, desc[UR4][R2.64+0x4] ;  /* 0x0000040402007981 */ /* 0x000ea4000c1e1900 */
[----:B--2---:R-:W-:-:S13]  /*0150*/  ISETP.GT.AND P0, PT, R5, R0, PT ;  /* 0x000000000500720c */ /* 0x004fda0003f04270 */
[----:B------:R-:W-:Y:S05]  /*0160*/  @!P0 EXIT ;  /* 0x000000000000894d */ /* 0x000fea0003800000 */
[----:B------:R-:W-:Y:S04]  /*0170*/  STG.E desc[UR4][R2.64], R0 ;  /* 0x0000000002007986 */ /* 0x000fe8000c101904 */
[----:B------:R-:W-:Y:S01]  /*0180*/  STG.E desc[UR4][R2.64+0x4], R5 ;  /* 0x0000040502007986 */ /* 0x000fe2000c101904 */
[----:B------:R-:W-:Y:S05]  /*0190*/  EXIT ;  /* 0x000000000000794d */ /* 0x000fea0003800000 */
.L_x_0:
[----:B------:R-:W-:-:S13]  /*01a0*/  ISETP.NE.OR P0, PT, R2, 0x1, P0 ;  /* 0x000000010200780c */ /* 0x000fda0000705670 */
[----:B------:R-:W-:Y:S05]  /*01b0*/  @P0 EXIT ;  /* 0x000000000000094d */ /* 0x000fea0003800000 */
[----:B------:R-:W0:Y:S02]  /*01c0*/  LDC.64 R2, c[0x0][0x380] ;  /* 0x0000e000ff027b82 */ /* 0x000e240000000a00 */
[----:B0-----:R-:W-:-:S05]  /*01d0*/  IMAD.WIDE R2, R5, 0x4, R2 ;  /* 0x0000000405027825 */ /* 0x001fca00078e0202 */
[----:B------:R-:W2:Y:S04]  /*01e0*/  LDG.E R0, desc[UR4][R2.64+0x4] ;  /* 0x0000040402007981 */ /* 0x000ea8000c1e1900 */
[----:B------:R-:W2:Y:S01]  /*01f0*/  LDG.E R7, desc[UR4][R2.64+0x8] ;  /* 0x0000080402077981 */ /* 0x000ea2000c1e1900 */
[----:B------:R-:W-:Y:S01]  /*0200*/  VIADD R5, R5, 0x2 ;  /* 0x0000000205057836 */ /* 0x000fe20000000000 */
[----:B--2---:R-:W-:-:S04]  /*0210*/  ISETP.GT.AND P0, PT, R0, R7, PT ;  /* 0x000000070000720c */ /* 0x004fc80003f04270 */
[----:B------:R-:W-:-:S13]  /*0220*/  ISETP.GE.OR P0, PT, R5, UR6, !P0 ;  /* 0x0000000605007c0c */ /* 0x000fda000c706670 */
[----:B------:R-:W-:Y:S05]  /*0230*/  @P0 EXIT ;  /* 0x000000000000094d */ /* 0x000fea0003800000 */
[----:B------:R-:W-:Y:S04]  /*0240*/  STG.E desc[UR4][R2.64+0x4], R7 ;  /* 0x0000040702007986 */ /* 0x000fe8000c101904 */
[----:B------:R-:W-:Y:S01]  /*0250*/  STG.E desc[UR4][R2.64+0x8], R0 ;  /* 0x0000080002007986 */ /* 0x000fe2000c101904 */
[----:B------:R-:W-:Y:S05]  /*0260*/  EXIT ;  /* 0x000000000000794d */ /* 0x000fea0003800000 */
.L_x_1:
[----:B------:R-:W-:-:S00]  /*0270*/  BRA `(.L_x_1) ;  /* 0xfffffffc00fc7947 */ /* 0x000fc0000383ffff */
[----:B------:R-:W-:-:S00]  /*0280*/  NOP ;  /* 0x0000000000007918 */ /* 0x000fc00000000000 */
[----:B------:R-:W-:-:S00]  /*0290*/  NOP ;  /* 0x0000000000007918 */ /* 0x000fc00000000000 */
[----:B------:R-:W-:-:S00]  /*02a0*/  NOP ;  /* 0x0000000000007918 */ /* 0x000fc00000000000 */
[----:B------:R-:W-:-:S00]  /*02b0*/  NOP ;  /* 0x0000000000007918 */ /* 0x000fc00000000000 */
[----:B------:R-:W-:-:S00]  /*02c0*/  NOP ;  /* 0x0000000000007918 */ /* 0x000fc00000000000 */
[----:B------:R-:W-:-:S00]  /*02d0*/  NOP ;  /* 0x0000000000007918 */ /* 0x000fc00000000000 */
[----:B------:R-:W-:-:S00]  /*02e0*/  NOP ;  /* 0x0000000000007918 */ /* 0x000fc00000000000 */
[----:B------:R-:W-:-:S00]  /*02f0*/  NOP ;  /* 0x0000000000007918 */ /* 0x000fc00000000000 */
.L_x_2:


//--------------------- .nv.shared.reserved.0     --------------------------
	.section	.nv.shared.reserved.0,"aw",@nobits
	.weak		__nv_reservedSMEM_offset_0_alias
	.size		__nv_reservedSMEM_offset_0_alias, 0, 64
	.other		__nv_reservedSMEM_offset_0_alias,@"STO_CUDA_RESERVED_SHARED STV_DEFAULT"
__nv_reservedSMEM_offset_0_alias:
	.zero		0
	.zero		64


//--------------------- .nv.constant0._Z13even_odd_sortPiii --------------------------
	.section	.nv.constant0._Z13even_odd_sortPiii,"a",@progbits
	.sectionflags	@""
	.align	4
.nv.constant0._Z13even_odd_sortPiii:
	.zero		912


//--------------------- SYMBOLS --------------------------

	.type		.nv.reservedSmem.offset0,@object
	.size		.nv.reservedSmem.offset0,0x4
